	.headerflags	@"EF_CUDA_TEXMODE_UNIFIED EF_CUDA_64BIT_ADDRESS EF_CUDA_ACCELERATORS EF_CUDA_SM90 EF_CUDA_VIRTUAL_SM(EF_CUDA_SM90)"
	.elftype	@"ET_EXEC"


//--------------------- .nv.info                  --------------------------
	.section	.nv.info,"",@"SHT_CUDA_INFO"
	.align	4


	//----- nvinfo : EIATTR_REGCOUNT
	.align		4
        /*0000*/ 	.byte	0x04, 0x2f
        /*0002*/ 	.short	(.L_3 - .L_2)
	.align		4
.L_2:
        /*0004*/ 	.word	index@(triton_poi_fused__native_batch_norm_legit_no_training_relu_26)
        /*0008*/ 	.word	0x00000016


	//----- nvinfo : EIATTR_MIN_STACK_SIZE
	.align		4
.L_3:
        /*000c*/ 	.byte	0x04, 0x12
        /*000e*/ 	.short	(.L_5 - .L_4)
	.align		4
.L_4:
        /*0010*/ 	.word	index@(triton_poi_fused__native_batch_norm_legit_no_training_relu_26)
        /*0014*/ 	.word	0x00000000


	//----- nvinfo : EIATTR_FRAME_SIZE
	.align		4
.L_5:
        /*0018*/ 	.byte	0x04, 0x11
        /*001a*/ 	.short	(.L_7 - .L_6)
	.align		4
.L_6:
        /*001c*/ 	.word	index@(triton_poi_fused__native_batch_norm_legit_no_training_relu_26)
        /*0020*/ 	.word	0x00000000


	//----- nvinfo : EIATTR_MIN_STACK_SIZE
	.align		4
.L_7:
        /*0024*/ 	.byte	0x04, 0x12
        /*0026*/ 	.short	(.L_9 - .L_8)
	.align		4
.L_8:
        /*0028*/ 	.word	index@(triton_poi_fused__native_batch_norm_legit_no_training_relu_26)
        /*002c*/ 	.word	0x00000000
.L_9:


//--------------------- .nv.info.triton_poi_fused__native_batch_norm_legit_no_training_relu_26 --------------------------
	.section	.nv.info.triton_poi_fused__native_batch_norm_legit_no_training_relu_26,"",@"SHT_CUDA_INFO"
	.sectionflags	@""
	.align	4


	//----- nvinfo : EIATTR_CUDA_API_VERSION
	.align		4
        /*0000*/ 	.byte	0x04, 0x37
        /*0002*/ 	.short	(.L_11 - .L_10)
.L_10:
        /*0004*/ 	.word	0x0000007c


	//----- nvinfo : EIATTR_KPARAM_INFO
	.align		4
.L_11:
        /*0008*/ 	.byte	0x04, 0x17
        /*000a*/ 	.short	(.L_13 - .L_12)
.L_12:
        /*000c*/ 	.word	0x00000000
        /*0010*/ 	.short	0x0006
        /*0012*/ 	.short	0x0030
        /*0014*/ 	.byte	0x00, 0xf0, 0x11, 0x00


	//----- nvinfo : EIATTR_KPARAM_INFO
	.align		4
.L_13:
        /*0018*/ 	.byte	0x04, 0x17
        /*001a*/ 	.short	(.L_15 - .L_14)
.L_14:
        /*001c*/ 	.word	0x00000000
        /*0020*/ 	.short	0x0005
        /*0022*/ 	.short	0x0028
        /*0024*/ 	.byte	0x00, 0xf4, 0x21, 0x00


	//----- nvinfo : EIATTR_KPARAM_INFO
	.align		4
.L_15:
        /*0028*/ 	.byte	0x04, 0x17
        /*002a*/ 	.short	(.L_17 - .L_16)
.L_16:
        /*002c*/ 	.word	0x00000000
        /*0030*/ 	.short	0x0004
        /*0032*/ 	.short	0x0020
        /*0034*/ 	.byte	0x00, 0xf4, 0x21, 0x00


	//----- nvinfo : EIATTR_KPARAM_INFO
	.align		4
.L_17:
        /*0038*/ 	.byte	0x04, 0x17
        /*003a*/ 	.short	(.L_19 - .L_18)
.L_18:
        /*003c*/ 	.word	0x00000000
        /*0040*/ 	.short	0x0003
        /*0042*/ 	.short	0x0018
        /*0044*/ 	.byte	0x00, 0xf4, 0x21, 0x00


	//----- nvinfo : EIATTR_KPARAM_INFO
	.align		4
.L_19:
        /*0048*/ 	.byte	0x04, 0x17
        /*004a*/ 	.short	(.L_21 - .L_20)
.L_20:
        /*004c*/ 	.word	0x00000000
        /*0050*/ 	.short	0x0002
        /*0052*/ 	.short	0x0010
        /*0054*/ 	.byte	0x00, 0xf4, 0x21, 0x00


	//----- nvinfo : EIATTR_KPARAM_INFO
	.align		4
.L_21:
        /*0058*/ 	.byte	0x04, 0x17
        /*005a*/ 	.short	(.L_23 - .L_22)
.L_22:
        /*005c*/ 	.word	0x00000000
        /*0060*/ 	.short	0x0001
        /*0062*/ 	.short	0x0008
        /*0064*/ 	.byte	0x00, 0xf4, 0x21, 0x00


	//----- nvinfo : EIATTR_KPARAM_INFO
	.align		4
.L_23:
        /*0068*/ 	.byte	0x04, 0x17
        /*006a*/ 	.short	(.L_25 - .L_24)
.L_24:
        /*006c*/ 	.word	0x00000000
        /*0070*/ 	.short	0x0000
        /*0072*/ 	.short	0x0000
        /*0074*/ 	.byte	0x00, 0xf4, 0x21, 0x00


	//----- nvinfo : EIATTR_SPARSE_MMA_MASK
	.align		4
.L_25:
        /*0078*/ 	.byte	0x03, 0x50
        /*007a*/ 	.short	0x0000


	//----- nvinfo : EIATTR_MAXREG_COUNT
	.align		4
        /*007c*/ 	.byte	0x03, 0x1b
        /*007e*/ 	.short	0x00ff


	//----- nvinfo : EIATTR_EXIT_INSTR_OFFSETS
	.align		4
        /*0080*/ 	.byte	0x04, 0x1c
        /*0082*/ 	.short	(.L_27 - .L_26)


	//   ....[0]....
.L_26:
        /*0084*/ 	.word	0x00000410


	//   ....[1]....
        /*0088*/ 	.word	0x00000430


	//----- nvinfo : EIATTR_REQNTID
	.align		4
.L_27:
        /*008c*/ 	.byte	0x04, 0x10
        /*008e*/ 	.short	(.L_29 - .L_28)
.L_28:
        /*0090*/ 	.word	0x00000100
        /*0094*/ 	.word	0x00000001
        /*0098*/ 	.word	0x00000001


	//----- nvinfo : EIATTR_CBANK_PARAM_SIZE
	.align		4
.L_29:
        /*009c*/ 	.byte	0x03, 0x19
        /*009e*/ 	.short	0x0034


	//----- nvinfo : EIATTR_PARAM_CBANK
	.align		4
        /*00a0*/ 	.byte	0x04, 0x0a
        /*00a2*/ 	.short	(.L_31 - .L_30)
	.align		4
.L_30:
        /*00a4*/ 	.word	index@(.nv.constant0.triton_poi_fused__native_batch_norm_legit_no_training_relu_26)
        /*00a8*/ 	.short	0x0210
        /*00aa*/ 	.short	0x0034


	//----- nvinfo : EIATTR_SW_WAR
	.align		4
.L_31:
        /*00ac*/ 	.byte	0x04, 0x36
        /*00ae*/ 	.short	(.L_33 - .L_32)
.L_32:
        /*00b0*/ 	.word	0x00000008
.L_33:


//--------------------- .nv.callgraph             --------------------------
	.section	.nv.callgraph,"",@"SHT_CUDA_CALLGRAPH"
	.align	4
	.sectionentsize	8
	.align		4
        /*0000*/ 	.word	0x00000000
	.align		4
        /*0004*/ 	.word	0xffffffff
	.align		4
        /*0008*/ 	.word	0x00000000
	.align		4
        /*000c*/ 	.word	0xfffffffe
	.align		4
        /*0010*/ 	.word	0x00000000
	.align		4
        /*0014*/ 	.word	0xfffffffd
	.align		4
        /*0018*/ 	.word	0x00000000
	.align		4
        /*001c*/ 	.word	0xfffffffc


//--------------------- .nv.constant4             --------------------------
	.section	.nv.constant4,"a",@progbits
	.align	8
	.align		8
.nv.constant4:
        /*0000*/ 	.dword	_$_str
	.align		8
        /*0008*/ 	.dword	_$_str_$_2


//--------------------- .text.triton_poi_fused__native_batch_norm_legit_no_training_relu_26 --------------------------
	.section	.text.triton_poi_fused__native_batch_norm_legit_no_training_relu_26,"ax",@progbits
	.align	128
        .global         triton_poi_fused__native_batch_norm_legit_no_training_relu_26
        .type           triton_poi_fused__native_batch_norm_legit_no_training_relu_26,@function
        .size           triton_poi_fused__native_batch_norm_legit_no_training_relu_26,(.L_x_1 - triton_poi_fused__native_batch_norm_legit_no_training_relu_26)
        .other          triton_poi_fused__native_batch_norm_legit_no_training_relu_26,@"STO_CUDA_ENTRY STV_DEFAULT"
triton_poi_fused__native_batch_norm_legit_no_training_relu_26:
.text.triton_poi_fused__native_batch_norm_legit_no_training_relu_26:
[----:B------:R-:W0:Y:S01]  /*0000*/  LDC R1, c[0x0][0x28] ;  /* 0x00000a00ff017b82 */ /* 0x000e220000000800 */
[----:B------:R-:W1:Y:S07]  /*0010*/  S2R R0, SR_TID.X ;  /* 0x0000000000007919 */ /* 0x000e6e0000002100 */
[----:B------:R-:W2:Y:S01]  /*0020*/  LDC.64 R8, c[0x0][0x220] ;  /* 0x00008800ff087b82 */ /* 0x000ea20000000a00 */
[----:B------:R-:W-:Y:S01]  /*0030*/  ULDC.64 UR4, c[0x0][0x208] ;  /* 0x0000820000047ab9 */ /* 0x000fe20000000a00 */
[----:B------:R-:W3:Y:S06]  /*0040*/  S2R R3, SR_CTAID.X ;  /* 0x0000000000037919 */ /* 0x000eec0000002500 */
[----:B------:R-:W4:Y:S08]  /*0050*/  LDC.64 R12, c[0x0][0x210] ;  /* 0x00008400ff0c7b82 */ /* 0x000f300000000a00 */
[----:B------:R-:W5:Y:S08]  /*0060*/  LDC.64 R14, c[0x0][0x218] ;  /* 0x00008600ff0e7b82 */ /* 0x000f700000000a00 */
[----:B------:R-:W5:Y:S01]  /*0070*/  LDC.64 R16, c[0x0][0x228] ;  /* 0x00008a00ff107b82 */ /* 0x000f620000000a00 */
[----:B-1----:R-:W-:-:S07]  /*0080*/  SHF.L.U32 R0, R0, 0x1, RZ ;  /* 0x0000000100007819 */ /* 0x002fce00000006ff */
[----:B------:R-:W1:Y:S01]  /*0090*/  LDC.64 R18, c[0x0][0x230] ;  /* 0x00008c00ff127b82 */ /* 0x000e620000000a00 */
[----:B------:R-:W-:-:S04]  /*00a0*/  LOP3.LUT R0, R0, 0x1fe, RZ, 0xc0, !PT ;  /* 0x000001fe00007812 */ /* 0x000fc800078ec0ff */
[----:B---3--:R-:W-:-:S04]  /*00b0*/  LEA R0, R3, R0, 0x9 ;  /* 0x0000000003007211 */ /* 0x008fc800078e48ff */
[C---:B------:R-:W-:Y:S01]  /*00c0*/  ISETP.GE.AND P0, PT, R0.reuse, 0xae6c0, PT ;  /* 0x000ae6c00000780c */ /* 0x040fe20003f06270 */
[----:B------:R-:W-:-:S05]  /*00d0*/  IMAD.HI R2, R0, 0x2aaaaaab, RZ ;  /* 0x2aaaaaab00027827 */ /* 0x000fca00078e02ff */
[----:B------:R-:W-:-:S04]  /*00e0*/  SHF.R.U32.HI R3, RZ, 0x1f, R2 ;  /* 0x0000001fff037819 */ /* 0x000fc80000011602 */
[----:B------:R-:W-:-:S05]  /*00f0*/  LEA.HI R3, R2, R3, RZ, 0x1d ;  /* 0x0000000302037211 */ /* 0x000fca00078fe8ff */
[----:B------:R-:W-:Y:S01]  /*0100*/  IMAD R11, R3, -0x30, R0 ;  /* 0xffffffd0030b7824 */ /* 0x000fe200078e0200 */
[----:B------:R-:W-:-:S03]  /*0110*/  CS2R R2, SRZ ;  /* 0x0000000000027805 */ /* 0x000fc6000001ff00 */
[----:B--2---:R-:W-:-:S05]  /*0120*/  IMAD.WIDE R8, R11, 0x4, R8 ;  /* 0x000000040b087825 */ /* 0x004fca00078e0208 */
[----:B------:R2:W3:Y:S01]  /*0130*/  @!P0 LDG.E.EL.64 R2, desc[UR4][R8.64] ;  /* 0x0000000408028981 */ /* 0x0004e2000c2e1b00 */
[----:B------:R-:W-:Y:S02]  /*0140*/  CS2R R4, SRZ ;  /* 0x0000000000047805 */ /* 0x000fe4000001ff00 */
[----:B------:R-:W-:Y:S01]  /*0150*/  CS2R R6, SRZ ;  /* 0x0000000000067805 */ /* 0x000fe2000001ff00 */
[----:B----4-:R-:W-:-:S04]  /*0160*/  IMAD.WIDE R12, R0, 0x4, R12 ;  /* 0x00000004000c7825 */ /* 0x010fc800078e020c */
[C---:B-----5:R-:W-:Y:S01]  /*0170*/  IMAD.WIDE R14, R11.reuse, 0x4, R14 ;  /* 0x000000040b0e7825 */ /* 0x060fe200078e020e */
[----:B------:R-:W4:Y:S01]  /*0180*/  @!P0 LDG.E.64 R4, desc[UR4][R12.64] ;  /* 0x000000040c048981 */ /* 0x000f22000c1e1b00 */
[----:B--2---:R-:W-:Y:S02]  /*0190*/  CS2R R8, SRZ ;  /* 0x0000000000087805 */ /* 0x004fe4000001ff00 */
[C---:B0-----:R-:W-:Y:S01]  /*01a0*/  IMAD.WIDE R16, R11.reuse, 0x4, R16 ;  /* 0x000000040b107825 */ /* 0x041fe200078e0210 */
[----:B------:R0:W4:Y:S03]  /*01b0*/  @!P0 LDG.E.EL.64 R6, desc[UR4][R14.64] ;  /* 0x000000040e068981 */ /* 0x000126000c2e1b00 */
[----:B-1----:R-:W-:Y:S01]  /*01c0*/  IMAD.WIDE R18, R11, 0x4, R18 ;  /* 0x000000040b127825 */ /* 0x002fe200078e0212 */
[----:B------:R-:W-:-:S04]  /*01d0*/  CS2R R10, SRZ ;  /* 0x00000000000a7805 */ /* 0x000fc8000001ff00 */
[----:B------:R-:W2:Y:S04]  /*01e0*/  @!P0 LDG.E.EL.64 R8, desc[UR4][R18.64] ;  /* 0x0000000412088981 */ /* 0x000ea8000c2e1b00 */
[----:B------:R-:W2:Y:S01]  /*01f0*/  @!P0 LDG.E.EL.64 R10, desc[UR4][R16.64] ;  /* 0x00000004100a8981 */ /* 0x000ea2000c2e1b00 */
[----:B0-----:R-:W-:Y:S01]  /*0200*/  HFMA2.MMA R14, -RZ, RZ, 1.625, 0 ;  /* 0x3e800000ff0e7435 */ /* 0x001fe200000001ff */
[----:B---3--:R-:W-:Y:S01]  /*0210*/  FADD R2, R2, 9.9999997473787516356e-06 ;  /* 0x3727c5ac02027421 */ /* 0x008fe20000000000 */
[----:B------:R-:W-:-:S03]  /*0220*/  FADD R3, R3, 9.9999997473787516356e-06 ;  /* 0x3727c5ac03037421 */ /* 0x000fc60000000000 */
[----:B------:R-:W0:Y:S08]  /*0230*/  MUFU.SQRT R12, R2 ;  /* 0x00000002000c7308 */ /* 0x000e300000002000 */
[----:B------:R1:W3:Y:S01]  /*0240*/  MUFU.SQRT R13, R3 ;  /* 0x00000003000d7308 */ /* 0x0002e20000002000 */
[C---:B0-----:R-:W-:Y:S02]  /*0250*/  FSETP.GT.AND P1, PT, R12.reuse, 8.50705917302346158658e+37, PT ;  /* 0x7e8000000c00780b */ /* 0x041fe40003f24000 */
[----:B------:R-:W-:Y:S01]  /*0260*/  FSETP.GEU.AND P3, PT, R12, 1.175494350822287508e-38, PT ;  /* 0x008000000c00780b */ /* 0x000fe20003f6e000 */
[----:B-1----:R-:W0:Y:S01]  /*0270*/  LDC.64 R2, c[0x0][0x238] ;  /* 0x00008e00ff027b82 */ /* 0x002e220000000a00 */
[----:B---3--:R-:W-:-:S02]  /*0280*/  FSETP.GT.AND P2, PT, R13, 8.50705917302346158658e+37, PT ;  /* 0x7e8000000d00780b */ /* 0x008fc40003f44000 */
[----:B------:R-:W-:-:S07]  /*0290*/  FSETP.GEU.AND P4, PT, R13, 1.175494350822287508e-38, PT ;  /* 0x008000000d00780b */ /* 0x000fce0003f8e000 */
[----:B------:R-:W-:-:S04]  /*02a0*/  @P1 FMUL R12, R12, 0.25 ;  /* 0x3e8000000c0c1820 */ /* 0x000fc80000400000 */
[----:B------:R-:W-:Y:S01]  /*02b0*/  @!P3 FMUL R12, R12, 16777216 ;  /* 0x4b8000000c0cb820 */ /* 0x000fe20000400000 */
[----:B------:R-:W-:-:S04]  /*02c0*/  @P2 FMUL R13, R13, 0.25 ;  /* 0x3e8000000d0d2820 */ /* 0x000fc80000400000 */
[----:B------:R-:W-:Y:S01]  /*02d0*/  @!P4 FMUL R13, R13, 16777216 ;  /* 0x4b8000000d0dc820 */ /* 0x000fe20000400000 */
[----:B------:R-:W1:Y:S01]  /*02e0*/  MUFU.RCP R12, R12 ;  /* 0x0000000c000c7308 */ /* 0x000e620000001000 */
[----:B------:R-:W-:-:S07]  /*02f0*/  FSEL R15, R14, 1, P1 ;  /* 0x3f8000000e0f7808 */ /* 0x000fce0000800000 */
[----:B------:R-:W3:Y:S01]  /*0300*/  MUFU.RCP R13, R13 ;  /* 0x0000000d000d7308 */ /* 0x000ee20000001000 */
[----:B------:R-:W-:Y:S01]  /*0310*/  FSEL R14, R14, 1, P2 ;  /* 0x3f8000000e0e7808 */ /* 0x000fe20001000000 */
[----:B------:R-:W-:-:S04]  /*0320*/  @!P3 FMUL R15, R15, 16777216 ;  /* 0x4b8000000f0fb820 */ /* 0x000fc80000400000 */
[----:B------:R-:W-:Y:S01]  /*0330*/  @!P4 FMUL R14, R14, 16777216 ;  /* 0x4b8000000e0ec820 */ /* 0x000fe20000400000 */
[----:B----4-:R-:W-:Y:S01]  /*0340*/  FADD R5, -R7, R5 ;  /* 0x0000000507057221 */ /* 0x010fe20000000100 */
[----:B------:R-:W-:Y:S01]  /*0350*/  FADD R4, -R6, R4 ;  /* 0x0000000406047221 */ /* 0x000fe20000000100 */
[----:B-1----:R-:W-:Y:S01]  /*0360*/  FMUL R15, R12, R15 ;  /* 0x0000000f0c0f7220 */ /* 0x002fe20000400000 */
[----:B---3--:R-:W-:-:S03]  /*0370*/  FMUL R14, R13, R14 ;  /* 0x0000000e0d0e7220 */ /* 0x008fc60000400000 */
[----:B------:R-:W-:Y:S01]  /*0380*/  FMUL R15, R4, R15 ;  /* 0x0000000f040f7220 */ /* 0x000fe20000400000 */
[----:B------:R-:W-:-:S03]  /*0390*/  FMUL R14, R5, R14 ;  /* 0x0000000e050e7220 */ /* 0x000fc60000400000 */
[----:B--2---:R-:W-:Y:S01]  /*03a0*/  FFMA R8, R15, R10, R8 ;  /* 0x0000000a0f087223 */ /* 0x004fe20000000008 */
[----:B------:R-:W-:-:S04]  /*03b0*/  FFMA R9, R14, R11, R9 ;  /* 0x0000000b0e097223 */ /* 0x000fc80000000009 */
[----:B------:R-:W-:Y:S02]  /*03c0*/  FSETP.GEU.AND P1, PT, R8, RZ, PT ;  /* 0x000000ff0800720b */ /* 0x000fe40003f2e000 */
[C---:B------:R-:W-:Y:S01]  /*03d0*/  FSETP.GEU.AND P2, PT, R9.reuse, RZ, PT ;  /* 0x000000ff0900720b */ /* 0x040fe20003f4e000 */
[----:B0-----:R-:W-:Y:S01]  /*03e0*/  IMAD.WIDE R2, R0, 0x4, R2 ;  /* 0x0000000400027825 */ /* 0x001fe200078e0202 */
[----:B------:R-:W-:Y:S02]  /*03f0*/  FSEL R8, R8, RZ, P1 ;  /* 0x000000ff08087208 */ /* 0x000fe40000800000 */
[----:B------:R-:W-:Y:S01]  /*0400*/  FSEL R9, R9, RZ, P2 ;  /* 0x000000ff09097208 */ /* 0x000fe20001000000 */
[----:B------:R-:W-:Y:S08]  /*0410*/  @P0 EXIT ;  /* 0x000000000000094d */ /* 0x000ff00003800000 */
[----:B------:R-:W-:Y:S01]  /*0420*/  STG.E.64 desc[UR4][R2.64], R8 ;  /* 0x0000000802007986 */ /* 0x000fe2000c101b04 */
[----:B------:R-:W-:Y:S05]  /*0430*/  EXIT ;  /* 0x000000000000794d */ /* 0x000fea0003800000 */
.L_x_0:
[----:B------:R-:W-:-:S00]  /*0440*/  BRA `(.L_x_0) ;  /* 0xfffffffc00fc7947 */ /* 0x000fc0000383ffff */
[----:B------:R-:W-:-:S00]  /*0450*/  NOP ;  /* 0x0000000000007918 */ /* 0x000fc00000000000 */
        /* <DEDUP_REMOVED lines=10> */
.L_x_1:


//--------------------- .nv.global.init           --------------------------
	.section	.nv.global.init,"aw",@progbits
.nv.global.init:
	.type		_$_str,@object
	.size		_$_str,(_$_str_$_2 - _$_str)
_$_str:
        /*0000*/ 	.byte	0x5f, 0x5f, 0x43, 0x55, 0x44, 0x41, 0x5f, 0x46, 0x54, 0x5a, 0x00
	.type		_$_str_$_2,@object
	.size		_$_str_$_2,(.L_1 - _$_str_$_2)
_$_str_$_2:
        /*000b*/ 	.byte	0x5f, 0x5f, 0x43, 0x55, 0x44, 0x41, 0x5f, 0x50, 0x52, 0x45, 0x43, 0x5f, 0x53, 0x51, 0x52, 0x54
        /*001b*/ 	.byte	0x00
.L_1:


//--------------------- .nv.constant0.triton_poi_fused__native_batch_norm_legit_no_training_relu_26 --------------------------
	.section	.nv.constant0.triton_poi_fused__native_batch_norm_legit_no_training_relu_26,"a",@progbits
	.sectionflags	@""
	.align	4
.nv.constant0.triton_poi_fused__native_batch_norm_legit_no_training_relu_26:
	.zero		580
